//
// Generated by NVIDIA NVVM Compiler
//
// Compiler Build ID: CL-36424714
// Cuda compilation tools, release 13.0, V13.0.88
// Based on NVVM 20.0.0
//

.version 9.0
.target sm_100
.address_size 64

	// .globl	_Z15multiply_kernelPKfS0_Pfi

.visible .entry _Z15multiply_kernelPKfS0_Pfi(
	.param .u64 .ptr .align 1 _Z15multiply_kernelPKfS0_Pfi_param_0,
	.param .u64 .ptr .align 1 _Z15multiply_kernelPKfS0_Pfi_param_1,
	.param .u64 .ptr .align 1 _Z15multiply_kernelPKfS0_Pfi_param_2,
	.param .u32 _Z15multiply_kernelPKfS0_Pfi_param_3
)
{
	.reg .pred 	%p<2>;
	.reg .b32 	%r<6>;
	.reg .b32 	%f<4>;
	.reg .b64 	%rd<11>;

	ld.param.u64 	%rd1, [_Z15multiply_kernelPKfS0_Pfi_param_0];
	ld.param.u64 	%rd2, [_Z15multiply_kernelPKfS0_Pfi_param_1];
	ld.param.u64 	%rd3, [_Z15multiply_kernelPKfS0_Pfi_param_2];
	ld.param.u32 	%r2, [_Z15multiply_kernelPKfS0_Pfi_param_3];
	mov.u32 	%r3, %ctaid.x;
	mov.u32 	%r4, %ntid.x;
	mov.u32 	%r5, %tid.x;
	mad.lo.s32 	%r1, %r3, %r4, %r5;
	setp.ge.s32 	%p1, %r1, %r2;
	@%p1 bra 	$L__BB0_2;
	cvta.to.global.u64 	%rd4, %rd1;
	cvta.to.global.u64 	%rd5, %rd2;
	cvta.to.global.u64 	%rd6, %rd3;
	mul.wide.s32 	%rd7, %r1, 4;
	add.s64 	%rd8, %rd4, %rd7;
	ld.global.f32 	%f1, [%rd8];
	add.s64 	%rd9, %rd5, %rd7;
	ld.global.f32 	%f2, [%rd9];
	mul.f32 	%f3, %f1, %f2;
	add.s64 	%rd10, %rd6, %rd7;
	st.global.f32 	[%rd10], %f3;
$L__BB0_2:
	ret;

}
	// .globl	_Z10add_kernelPKfS0_Pfi
.visible .entry _Z10add_kernelPKfS0_Pfi(
	.param .u64 .ptr .align 1 _Z10add_kernelPKfS0_Pfi_param_0,
	.param .u64 .ptr .align 1 _Z10add_kernelPKfS0_Pfi_param_1,
	.param .u64 .ptr .align 1 _Z10add_kernelPKfS0_Pfi_param_2,
	.param .u32 _Z10add_kernelPKfS0_Pfi_param_3
)
{
	.reg .pred 	%p<2>;
	.reg .b32 	%r<6>;
	.reg .b32 	%f<4>;
	.reg .b64 	%rd<11>;

	ld.param.u64 	%rd1, [_Z10add_kernelPKfS0_Pfi_param_0];
	ld.param.u64 	%rd2, [_Z10add_kernelPKfS0_Pfi_param_1];
	ld.param.u64 	%rd3, [_Z10add_kernelPKfS0_Pfi_param_2];
	ld.param.u32 	%r2, [_Z10add_kernelPKfS0_Pfi_param_3];
	mov.u32 	%r3, %ctaid.x;
	mov.u32 	%r4, %ntid.x;
	mov.u32 	%r5, %tid.x;
	mad.lo.s32 	%r1, %r3, %r4, %r5;
	setp.ge.s32 	%p1, %r1, %r2;
	@%p1 bra 	$L__BB1_2;
	cvta.to.global.u64 	%rd4, %rd1;
	cvta.to.global.u64 	%rd5, %rd2;
	cvta.to.global.u64 	%rd6, %rd3;
	mul.wide.s32 	%rd7, %r1, 4;
	add.s64 	%rd8, %rd4, %rd7;
	ld.global.f32 	%f1, [%rd8];
	add.s64 	%rd9, %rd5, %rd7;
	ld.global.f32 	%f2, [%rd9];
	add.f32 	%f3, %f1, %f2;
	add.s64 	%rd10, %rd6, %rd7;
	st.global.f32 	[%rd10], %f3;
$L__BB1_2:
	ret;

}
	// .globl	_Z16fma_fused_kernelPKfS0_S0_Pfi
.visible .entry _Z16fma_fused_kernelPKfS0_S0_Pfi(
	.param .u64 .ptr .align 1 _Z16fma_fused_kernelPKfS0_S0_Pfi_param_0,
	.param .u64 .ptr .align 1 _Z16fma_fused_kernelPKfS0_S0_Pfi_param_1,
	.param .u64 .ptr .align 1 _Z16fma_fused_kernelPKfS0_S0_Pfi_param_2,
	.param .u64 .ptr .align 1 _Z16fma_fused_kernelPKfS0_S0_Pfi_param_3,
	.param .u32 _Z16fma_fused_kernelPKfS0_S0_Pfi_param_4
)
{
	.reg .pred 	%p<2>;
	.reg .b32 	%r<6>;
	.reg .b32 	%f<5>;
	.reg .b64 	%rd<14>;

	ld.param.u64 	%rd1, [_Z16fma_fused_kernelPKfS0_S0_Pfi_param_0];
	ld.param.u64 	%rd2, [_Z16fma_fused_kernelPKfS0_S0_Pfi_param_1];
	ld.param.u64 	%rd3, [_Z16fma_fused_kernelPKfS0_S0_Pfi_param_2];
	ld.param.u64 	%rd4, [_Z16fma_fused_kernelPKfS0_S0_Pfi_param_3];
	ld.param.u32 	%r2, [_Z16fma_fused_kernelPKfS0_S0_Pfi_param_4];
	mov.u32 	%r3, %ctaid.x;
	mov.u32 	%r4, %ntid.x;
	mov.u32 	%r5, %tid.x;
	mad.lo.s32 	%r1, %r3, %r4, %r5;
	setp.ge.s32 	%p1, %r1, %r2;
	@%p1 bra 	$L__BB2_2;
	cvta.to.global.u64 	%rd5, %rd1;
	cvta.to.global.u64 	%rd6, %rd2;
	cvta.to.global.u64 	%rd7, %rd3;
	cvta.to.global.u64 	%rd8, %rd4;
	mul.wide.s32 	%rd9, %r1, 4;
	add.s64 	%rd10, %rd5, %rd9;
	ld.global.f32 	%f1, [%rd10];
	add.s64 	%rd11, %rd6, %rd9;
	ld.global.f32 	%f2, [%rd11];
	add.s64 	%rd12, %rd7, %rd9;
	ld.global.f32 	%f3, [%rd12];
	fma.rn.f32 	%f4, %f1, %f2, %f3;
	add.s64 	%rd13, %rd8, %rd9;
	st.global.f32 	[%rd13], %f4;
$L__BB2_2:
	ret;

}


// ===== COMPILED SASS (sm_100) =====

	.target	sm_100

	.elftype	@"ET_EXEC"


//--------------------- .note.nv.tkinfo           --------------------------
	.section	.note.nv.tkinfo,"",@"SHT_NOTE"
	.sectionflags	@"SHF_NOTE_NV_TKINFO"
	.tkinfo
        /*0018*/ 	.word	0x00000002
        /*0030*/ 	.string	""
        /*0030*/ 	.string	"ptxas"
        /*0030*/ 	.string	"Cuda compilation tools, release 13.0, V13.0.88"
        /*0030*/ 	.string	"Build cuda_13.0.r13.0/compiler.36424714_0"
        /*0030*/ 	.string	"-arch sm_100 -m 64 "



//--------------------- .note.nv.cuinfo           --------------------------
	.section	.note.nv.cuinfo,"",@"SHT_NOTE"
	.sectionflags	@"SHF_NOTE_NV_CUINFO"
        /*0018*/ 	.short	0x0002
        /*001a*/ 	.short	0x0064
        /*001c*/ 	.short	0x0082
	.zero		2


//--------------------- .nv.info                  --------------------------
	.section	.nv.info,"",@"SHT_CUDA_INFO"
	.align	4


	//----- nvinfo : EIATTR_REGCOUNT
	.align		4
        /*0000*/ 	.byte	0x04, 0x2f
        /*0002*/ 	.short	(.L_1 - .L_0)
	.align		4
.L_0:
        /*0004*/ 	.word	index@(_Z15multiply_kernelPKfS0_Pfi)
        /*0008*/ 	.word	0x0000000c


	//----- nvinfo : EIATTR_FRAME_SIZE
	.align		4
.L_1:
        /*000c*/ 	.byte	0x04, 0x11
        /*000e*/ 	.short	(.L_3 - .L_2)
	.align		4
.L_2:
        /*0010*/ 	.word	index@(_Z15multiply_kernelPKfS0_Pfi)
        /*0014*/ 	.word	0x00000000


	//----- nvinfo : EIATTR_REGCOUNT
	.align		4
.L_3:
        /*0018*/ 	.byte	0x04, 0x2f
        /*001a*/ 	.short	(.L_5 - .L_4)
	.align		4
.L_4:
        /*001c*/ 	.word	index@(_Z10add_kernelPKfS0_Pfi)
        /*0020*/ 	.word	0x0000000c


	//----- nvinfo : EIATTR_FRAME_SIZE
	.align		4
.L_5:
        /*0024*/ 	.byte	0x04, 0x11
        /*0026*/ 	.short	(.L_7 - .L_6)
	.align		4
.L_6:
        /*0028*/ 	.word	index@(_Z10add_kernelPKfS0_Pfi)
        /*002c*/ 	.word	0x00000000


	//----- nvinfo : EIATTR_REGCOUNT
	.align		4
.L_7:
        /*0030*/ 	.byte	0x04, 0x2f
        /*0032*/ 	.short	(.L_9 - .L_8)
	.align		4
.L_8:
        /*0034*/ 	.word	index@(_Z16fma_fused_kernelPKfS0_S0_Pfi)
        /*0038*/ 	.word	0x0000000e


	//----- nvinfo : EIATTR_FRAME_SIZE
	.align		4
.L_9:
        /*003c*/ 	.byte	0x04, 0x11
        /*003e*/ 	.short	(.L_11 - .L_10)
	.align		4
.L_10:
        /*0040*/ 	.word	index@(_Z16fma_fused_kernelPKfS0_S0_Pfi)
        /*0044*/ 	.word	0x00000000


	//----- nvinfo : EIATTR_MIN_STACK_SIZE
	.align		4
.L_11:
        /*0048*/ 	.byte	0x04, 0x12
        /*004a*/ 	.short	(.L_13 - .L_12)
	.align		4
.L_12:
        /*004c*/ 	.word	index@(_Z16fma_fused_kernelPKfS0_S0_Pfi)
        /*0050*/ 	.word	0x00000000


	//----- nvinfo : EIATTR_MIN_STACK_SIZE
	.align		4
.L_13:
        /*0054*/ 	.byte	0x04, 0x12
        /*0056*/ 	.short	(.L_15 - .L_14)
	.align		4
.L_14:
        /*0058*/ 	.word	index@(_Z10add_kernelPKfS0_Pfi)
        /*005c*/ 	.word	0x00000000


	//----- nvinfo : EIATTR_MIN_STACK_SIZE
	.align		4
.L_15:
        /*0060*/ 	.byte	0x04, 0x12
        /*0062*/ 	.short	(.L_17 - .L_16)
	.align		4
.L_16:
        /*0064*/ 	.word	index@(_Z15multiply_kernelPKfS0_Pfi)
        /*0068*/ 	.word	0x00000000
.L_17:


//--------------------- .nv.compat                --------------------------
	.section	.nv.compat,"",@"SHT_CUDA_COMPAT_INFO"
	.align	4
        /*0000*/ 	.byte	0x02, 0x09, 0x00, 0x00, 0x02, 0x02, 0x01, 0x00, 0x02, 0x05, 0x05, 0x00, 0x03, 0x07, 0x01, 0x01
        /*0010*/ 	.byte	0x02, 0x03, 0x00, 0x00, 0x02, 0x06, 0x01, 0x00, 0x04, 0x0b, 0x08, 0x00, 0x09, 0x00, 0x00, 0x00
        /*0020*/ 	.byte	0x00, 0x00, 0x00, 0x00


//--------------------- .nv.info._Z16fma_fused_kernelPKfS0_S0_Pfi --------------------------
	.section	.nv.info._Z16fma_fused_kernelPKfS0_S0_Pfi,"",@"SHT_CUDA_INFO"
	.sectionflags	@""
	.align	4


	//----- nvinfo : EIATTR_CUDA_API_VERSION
	.align		4
        /*0000*/ 	.byte	0x04, 0x37
        /*0002*/ 	.short	(.L_19 - .L_18)
.L_18:
        /*0004*/ 	.word	0x00000082


	//----- nvinfo : EIATTR_KPARAM_INFO
	.align		4
.L_19:
        /*0008*/ 	.byte	0x04, 0x17
        /*000a*/ 	.short	(.L_21 - .L_20)
.L_20:
        /*000c*/ 	.word	0x00000000
        /*0010*/ 	.short	0x0004
        /*0012*/ 	.short	0x0020
        /*0014*/ 	.byte	0x00, 0xf0, 0x11, 0x00


	//----- nvinfo : EIATTR_KPARAM_INFO
	.align		4
.L_21:
        /*0018*/ 	.byte	0x04, 0x17
        /*001a*/ 	.short	(.L_23 - .L_22)
.L_22:
        /*001c*/ 	.word	0x00000000
        /*0020*/ 	.short	0x0003
        /*0022*/ 	.short	0x0018
        /*0024*/ 	.byte	0x00, 0xf5, 0x21, 0x00


	//----- nvinfo : EIATTR_KPARAM_INFO
	.align		4
.L_23:
        /*0028*/ 	.byte	0x04, 0x17
        /*002a*/ 	.short	(.L_25 - .L_24)
.L_24:
        /*002c*/ 	.word	0x00000000
        /*0030*/ 	.short	0x0002
        /*0032*/ 	.short	0x0010
        /*0034*/ 	.byte	0x00, 0xf5, 0x21, 0x00


	//----- nvinfo : EIATTR_KPARAM_INFO
	.align		4
.L_25:
        /*0038*/ 	.byte	0x04, 0x17
        /*003a*/ 	.short	(.L_27 - .L_26)
.L_26:
        /*003c*/ 	.word	0x00000000
        /*0040*/ 	.short	0x0001
        /*0042*/ 	.short	0x0008
        /*0044*/ 	.byte	0x00, 0xf5, 0x21, 0x00


	//----- nvinfo : EIATTR_KPARAM_INFO
	.align		4
.L_27:
        /*0048*/ 	.byte	0x04, 0x17
        /*004a*/ 	.short	(.L_29 - .L_28)
.L_28:
        /*004c*/ 	.word	0x00000000
        /*0050*/ 	.short	0x0000
        /*0052*/ 	.short	0x0000
        /*0054*/ 	.byte	0x00, 0xf5, 0x21, 0x00


	//----- nvinfo : EIATTR_SPARSE_MMA_MASK
	.align		4
.L_29:
        /*0058*/ 	.byte	0x03, 0x50
        /*005a*/ 	.short	0x0000


	//----- nvinfo : EIATTR_MAXREG_COUNT
	.align		4
        /*005c*/ 	.byte	0x03, 0x1b
        /*005e*/ 	.short	0x00ff


	//----- nvinfo : EIATTR_MERCURY_ISA_VERSION
	.align		4
        /*0060*/ 	.byte	0x03, 0x5f
        /*0062*/ 	.short	0x0101


	//----- nvinfo : EIATTR_VRC_CTA_INIT_COUNT
	.align		4
        /*0064*/ 	.byte	0x02, 0x4a
	.zero		1
	.zero		1


	//----- nvinfo : EIATTR_EXIT_INSTR_OFFSETS
	.align		4
        /*0068*/ 	.byte	0x04, 0x1c
        /*006a*/ 	.short	(.L_31 - .L_30)


	//   ....[0]....
.L_30:
        /*006c*/ 	.word	0x00000070


	//   ....[1]....
        /*0070*/ 	.word	0x00000160


	//----- nvinfo : EIATTR_CBANK_PARAM_SIZE
	.align		4
.L_31:
        /*0074*/ 	.byte	0x03, 0x19
        /*0076*/ 	.short	0x0024


	//----- nvinfo : EIATTR_PARAM_CBANK
	.align		4
        /*0078*/ 	.byte	0x04, 0x0a
        /*007a*/ 	.short	(.L_33 - .L_32)
	.align		4
.L_32:
        /*007c*/ 	.word	index@(.nv.constant0._Z16fma_fused_kernelPKfS0_S0_Pfi)
        /*0080*/ 	.short	0x0380
        /*0082*/ 	.short	0x0024


	//----- nvinfo : EIATTR_SW_WAR
	.align		4
.L_33:
        /*0084*/ 	.byte	0x04, 0x36
        /*0086*/ 	.short	(.L_35 - .L_34)
.L_34:
        /*0088*/ 	.word	0x00000008
.L_35:


//--------------------- .nv.info._Z10add_kernelPKfS0_Pfi --------------------------
	.section	.nv.info._Z10add_kernelPKfS0_Pfi,"",@"SHT_CUDA_INFO"
	.sectionflags	@""
	.align	4


	//----- nvinfo : EIATTR_CUDA_API_VERSION
	.align		4
        /*0000*/ 	.byte	0x04, 0x37
        /*0002*/ 	.short	(.L_37 - .L_36)
.L_36:
        /*0004*/ 	.word	0x00000082


	//----- nvinfo : EIATTR_KPARAM_INFO
	.align		4
.L_37:
        /*0008*/ 	.byte	0x04, 0x17
        /*000a*/ 	.short	(.L_39 - .L_38)
.L_38:
        /*000c*/ 	.word	0x00000000
        /*0010*/ 	.short	0x0003
        /*0012*/ 	.short	0x0018
        /*0014*/ 	.byte	0x00, 0xf0, 0x11, 0x00


	//----- nvinfo : EIATTR_KPARAM_INFO
	.align		4
.L_39:
        /*0018*/ 	.byte	0x04, 0x17
        /*001a*/ 	.short	(.L_41 - .L_40)
.L_40:
        /*001c*/ 	.word	0x00000000
        /*0020*/ 	.short	0x0002
        /*0022*/ 	.short	0x0010
        /*0024*/ 	.byte	0x00, 0xf5, 0x21, 0x00


	//----- nvinfo : EIATTR_KPARAM_INFO
	.align		4
.L_41:
        /*0028*/ 	.byte	0x04, 0x17
        /*002a*/ 	.short	(.L_43 - .L_42)
.L_42:
        /*002c*/ 	.word	0x00000000
        /*0030*/ 	.short	0x0001
        /*0032*/ 	.short	0x0008
        /*0034*/ 	.byte	0x00, 0xf5, 0x21, 0x00


	//----- nvinfo : EIATTR_KPARAM_INFO
	.align		4
.L_43:
        /*0038*/ 	.byte	0x04, 0x17
        /*003a*/ 	.short	(.L_45 - .L_44)
.L_44:
        /*003c*/ 	.word	0x00000000
        /*0040*/ 	.short	0x0000
        /*0042*/ 	.short	0x0000
        /*0044*/ 	.byte	0x00, 0xf5, 0x21, 0x00


	//----- nvinfo : EIATTR_SPARSE_MMA_MASK
	.align		4
.L_45:
        /*0048*/ 	.byte	0x03, 0x50
        /*004a*/ 	.short	0x0000


	//----- nvinfo : EIATTR_MAXREG_COUNT
	.align		4
        /*004c*/ 	.byte	0x03, 0x1b
        /*004e*/ 	.short	0x00ff


	//----- nvinfo : EIATTR_MERCURY_ISA_VERSION
	.align		4
        /*0050*/ 	.byte	0x03, 0x5f
        /*0052*/ 	.short	0x0101


	//----- nvinfo : EIATTR_VRC_CTA_INIT_COUNT
	.align		4
        /*0054*/ 	.byte	0x02, 0x4a
	.zero		1
	.zero		1


	//----- nvinfo : EIATTR_EXIT_INSTR_OFFSETS
	.align		4
        /*0058*/ 	.byte	0x04, 0x1c
        /*005a*/ 	.short	(.L_47 - .L_46)


	//   ....[0]....
.L_46:
        /*005c*/ 	.word	0x00000070


	//   ....[1]....
        /*0060*/ 	.word	0x00000130


	//----- nvinfo : EIATTR_CBANK_PARAM_SIZE
	.align		4
.L_47:
        /*0064*/ 	.byte	0x03, 0x19
        /*0066*/ 	.short	0x001c


	//----- nvinfo : EIATTR_PARAM_CBANK
	.align		4
        /*0068*/ 	.byte	0x04, 0x0a
        /*006a*/ 	.short	(.L_49 - .L_48)
	.align		4
.L_48:
        /*006c*/ 	.word	index@(.nv.constant0._Z10add_kernelPKfS0_Pfi)
        /*0070*/ 	.short	0x0380
        /*0072*/ 	.short	0x001c


	//----- nvinfo : EIATTR_SW_WAR
	.align		4
.L_49:
        /*0074*/ 	.byte	0x04, 0x36
        /*0076*/ 	.short	(.L_51 - .L_50)
.L_50:
        /*0078*/ 	.word	0x00000008
.L_51:


//--------------------- .nv.info._Z15multiply_kernelPKfS0_Pfi --------------------------
	.section	.nv.info._Z15multiply_kernelPKfS0_Pfi,"",@"SHT_CUDA_INFO"
	.sectionflags	@""
	.align	4


	//----- nvinfo : EIATTR_CUDA_API_VERSION
	.align		4
        /*0000*/ 	.byte	0x04, 0x37
        /*0002*/ 	.short	(.L_53 - .L_52)
.L_52:
        /*0004*/ 	.word	0x00000082


	//----- nvinfo : EIATTR_KPARAM_INFO
	.align		4
.L_53:
        /*0008*/ 	.byte	0x04, 0x17
        /*000a*/ 	.short	(.L_55 - .L_54)
.L_54:
        /*000c*/ 	.word	0x00000000
        /*0010*/ 	.short	0x0003
        /*0012*/ 	.short	0x0018
        /*0014*/ 	.byte	0x00, 0xf0, 0x11, 0x00


	//----- nvinfo : EIATTR_KPARAM_INFO
	.align		4
.L_55:
        /*0018*/ 	.byte	0x04, 0x17
        /*001a*/ 	.short	(.L_57 - .L_56)
.L_56:
        /*001c*/ 	.word	0x00000000
        /*0020*/ 	.short	0x0002
        /*0022*/ 	.short	0x0010
        /*0024*/ 	.byte	0x00, 0xf5, 0x21, 0x00


	//----- nvinfo : EIATTR_KPARAM_INFO
	.align		4
.L_57:
        /*0028*/ 	.byte	0x04, 0x17
        /*002a*/ 	.short	(.L_59 - .L_58)
.L_58:
        /*002c*/ 	.word	0x00000000
        /*0030*/ 	.short	0x0001
        /*0032*/ 	.short	0x0008
        /*0034*/ 	.byte	0x00, 0xf5, 0x21, 0x00


	//----- nvinfo : EIATTR_KPARAM_INFO
	.align		4
.L_59:
        /*0038*/ 	.byte	0x04, 0x17
        /*003a*/ 	.short	(.L_61 - .L_60)
.L_60:
        /*003c*/ 	.word	0x00000000
        /*0040*/ 	.short	0x0000
        /*0042*/ 	.short	0x0000
        /*0044*/ 	.byte	0x00, 0xf5, 0x21, 0x00


	//----- nvinfo : EIATTR_SPARSE_MMA_MASK
	.align		4
.L_61:
        /*0048*/ 	.byte	0x03, 0x50
        /*004a*/ 	.short	0x0000


	//----- nvinfo : EIATTR_MAXREG_COUNT
	.align		4
        /*004c*/ 	.byte	0x03, 0x1b
        /*004e*/ 	.short	0x00ff


	//----- nvinfo : EIATTR_MERCURY_ISA_VERSION
	.align		4
        /*0050*/ 	.byte	0x03, 0x5f
        /*0052*/ 	.short	0x0101


	//----- nvinfo : EIATTR_VRC_CTA_INIT_COUNT
	.align		4
        /*0054*/ 	.byte	0x02, 0x4a
	.zero		1
	.zero		1


	//----- nvinfo : EIATTR_EXIT_INSTR_OFFSETS
	.align		4
        /*0058*/ 	.byte	0x04, 0x1c
        /*005a*/ 	.short	(.L_63 - .L_62)


	//   ....[0]....
.L_62:
        /*005c*/ 	.word	0x00000070


	//   ....[1]....
        /*0060*/ 	.word	0x00000130


	//----- nvinfo : EIATTR_CBANK_PARAM_SIZE
	.align		4
.L_63:
        /*0064*/ 	.byte	0x03, 0x19
        /*0066*/ 	.short	0x001c


	//----- nvinfo : EIATTR_PARAM_CBANK
	.align		4
        /*0068*/ 	.byte	0x04, 0x0a
        /*006a*/ 	.short	(.L_65 - .L_64)
	.align		4
.L_64:
        /*006c*/ 	.word	index@(.nv.constant0._Z15multiply_kernelPKfS0_Pfi)
        /*0070*/ 	.short	0x0380
        /*0072*/ 	.short	0x001c


	//----- nvinfo : EIATTR_SW_WAR
	.align		4
.L_65:
        /*0074*/ 	.byte	0x04, 0x36
        /*0076*/ 	.short	(.L_67 - .L_66)
.L_66:
        /*0078*/ 	.word	0x00000008
.L_67:


//--------------------- .nv.callgraph             --------------------------
	.section	.nv.callgraph,"",@"SHT_CUDA_CALLGRAPH"
	.align	4
	.sectionentsize	8
	.align		4
        /*0000*/ 	.word	0x00000000
	.align		4
        /*0004*/ 	.word	0xffffffff
	.align		4
        /*0008*/ 	.word	0x00000000
	.align		4
        /*000c*/ 	.word	0xfffffffe
	.align		4
        /*0010*/ 	.word	0x00000000
	.align		4
        /*0014*/ 	.word	0xfffffffd
	.align		4
        /*0018*/ 	.word	0x00000000
	.align		4
        /*001c*/ 	.word	0xfffffffc


//--------------------- .text._Z16fma_fused_kernelPKfS0_S0_Pfi --------------------------
	.section	.text._Z16fma_fused_kernelPKfS0_S0_Pfi,"ax",@progbits
	.align	128
        .global         _Z16fma_fused_kernelPKfS0_S0_Pfi
        .type           _Z16fma_fused_kernelPKfS0_S0_Pfi,@function
        .size           _Z16fma_fused_kernelPKfS0_S0_Pfi,(.L_x_3 - _Z16fma_fused_kernelPKfS0_S0_Pfi)
        .other          _Z16fma_fused_kernelPKfS0_S0_Pfi,@"STO_CUDA_ENTRY STV_DEFAULT"
_Z16fma_fused_kernelPKfS0_S0_Pfi:
.text._Z16fma_fused_kernelPKfS0_S0_Pfi:
[----:B------:R-:W-:Y:S01]  /*0000*/  LDC R1, c[0x0][0x37c] ;  /* 0x0000df00ff017b82 */ /* 0x000fe20000000800 */
[----:B------:R-:W0:Y:S07]  /*0010*/  S2R R0, SR_TID.X ;  /* 0x0000000000007919 */ /* 0x000e2e0000002100 */
[----:B------:R-:W0:Y:S01]  /*0020*/  S2UR UR4, SR_CTAID.X ;  /* 0x00000000000479c3 */ /* 0x000e220000002500 */
[----:B------:R-:W1:Y:S07]  /*0030*/  LDCU UR5, c[0x0][0x3a0] ;  /* 0x00007400ff0577ac */ /* 0x000e6e0008000800 */
[----:B------:R-:W0:Y:S02]  /*0040*/  LDC R11, c[0x0][0x360] ;  /* 0x0000d800ff0b7b82 */ /* 0x000e240000000800 */
[----:B0-----:R-:W-:-:S05]  /*0050*/  IMAD R11, R11, UR4, R0 ;  /* 0x000000040b0b7c24 */ /* 0x001fca000f8e0200 */
[----:B-1----:R-:W-:-:S13]  /*0060*/  ISETP.GE.AND P0, PT, R11, UR5, PT ;  /* 0x000000050b007c0c */ /* 0x002fda000bf06270 */
[----:B------:R-:W-:Y:S05]  /*0070*/  @P0 EXIT ;  /* 0x000000000000094d */ /* 0x000fea0003800000 */
[----:B------:R-:W0:Y:S01]  /*0080*/  LDC.64 R2, c[0x0][0x380] ;  /* 0x0000e000ff027b82 */ /* 0x000e220000000a00 */
[----:B------:R-:W1:Y:S07]  /*0090*/  LDCU.64 UR4, c[0x0][0x358] ;  /* 0x00006b00ff0477ac */ /* 0x000e6e0008000a00 */
[----:B------:R-:W2:Y:S08]  /*00a0*/  LDC.64 R4, c[0x0][0x388] ;  /* 0x0000e200ff047b82 */ /* 0x000eb00000000a00 */
[----:B------:R-:W3:Y:S01]  /*00b0*/  LDC.64 R6, c[0x0][0x390] ;  /* 0x0000e400ff067b82 */ /* 0x000ee20000000a00 */
[----:B0-----:R-:W-:-:S07]  /*00c0*/  IMAD.WIDE R2, R11, 0x4, R2 ;  /* 0x000000040b027825 */ /* 0x001fce00078e0202 */
[----:B------:R-:W0:Y:S01]  /*00d0*/  LDC.64 R8, c[0x0][0x398] ;  /* 0x0000e600ff087b82 */ /* 0x000e220000000a00 */
[----:B-1----:R-:W4:Y:S01]  /*00e0*/  LDG.E R2, desc[UR4][R2.64] ;  /* 0x0000000402027981 */ /* 0x002f22000c1e1900 */
[----:B--2---:R-:W-:-:S06]  /*00f0*/  IMAD.WIDE R4, R11, 0x4, R4 ;  /* 0x000000040b047825 */ /* 0x004fcc00078e0204 */
[----:B------:R-:W4:Y:S01]  /*0100*/  LDG.E R5, desc[UR4][R4.64] ;  /* 0x0000000404057981 */ /* 0x000f22000c1e1900 */
[----:B---3--:R-:W-:-:S06]  /*0110*/  IMAD.WIDE R6, R11, 0x4, R6 ;  /* 0x000000040b067825 */ /* 0x008fcc00078e0206 */
[----:B------:R-:W4:Y:S01]  /*0120*/  LDG.E R7, desc[UR4][R6.64] ;  /* 0x0000000406077981 */ /* 0x000f22000c1e1900 */
[----:B0-----:R-:W-:-:S04]  /*0130*/  IMAD.WIDE R8, R11, 0x4, R8 ;  /* 0x000000040b087825 */ /* 0x001fc800078e0208 */
[----:B----4-:R-:W-:-:S05]  /*0140*/  FFMA R11, R2, R5, R7 ;  /* 0x00000005020b7223 */ /* 0x010fca0000000007 */
[----:B------:R-:W-:Y:S01]  /*0150*/  STG.E desc[UR4][R8.64], R11 ;  /* 0x0000000b08007986 */ /* 0x000fe2000c101904 */
[----:B------:R-:W-:Y:S05]  /*0160*/  EXIT ;  /* 0x000000000000794d */ /* 0x000fea0003800000 */
.L_x_0:
[----:B------:R-:W-:-:S00]  /*0170*/  BRA `(.L_x_0) ;  /* 0xfffffffc00fc7947 */ /* 0x000fc0000383ffff */
[----:B------:R-:W-:-:S00]  /*0180*/  NOP ;  /* 0x0000000000007918 */ /* 0x000fc00000000000 */
[----:B------:R-:W-:-:S00]  /*0190*/  NOP ;  /* 0x0000000000007918 */ /* 0x000fc00000000000 */
[----:B------:R-:W-:-:S00]  /*01a0*/  NOP ;  /* 0x0000000000007918 */ /* 0x000fc00000000000 */
[----:B------:R-:W-:-:S00]  /*01b0*/  NOP ;  /* 0x0000000000007918 */ /* 0x000fc00000000000 */
[----:B------:R-:W-:-:S00]  /*01c0*/  NOP ;  /* 0x0000000000007918 */ /* 0x000fc00000000000 */
[----:B------:R-:W-:-:S00]  /*01d0*/  NOP ;  /* 0x0000000000007918 */ /* 0x000fc00000000000 */
[----:B------:R-:W-:-:S00]  /*01e0*/  NOP ;  /* 0x0000000000007918 */ /* 0x000fc00000000000 */
[----:B------:R-:W-:-:S00]  /*01f0*/  NOP ;  /* 0x0000000000007918 */ /* 0x000fc00000000000 */
.L_x_3:


//--------------------- .text._Z10add_kernelPKfS0_Pfi --------------------------
	.section	.text._Z10add_kernelPKfS0_Pfi,"ax",@progbits
	.align	128
        .global         _Z10add_kernelPKfS0_Pfi
        .type           _Z10add_kernelPKfS0_Pfi,@function
        .size           _Z10add_kernelPKfS0_Pfi,(.L_x_4 - _Z10add_kernelPKfS0_Pfi)
        .other          _Z10add_kernelPKfS0_Pfi,@"STO_CUDA_ENTRY STV_DEFAULT"
_Z10add_kernelPKfS0_Pfi:
.text._Z10add_kernelPKfS0_Pfi:
        /* <DEDUP_REMOVED lines=12> */
[----:B0-----:R-:W-:-:S06]  /*00c0*/  IMAD.WIDE R2, R9, 0x4, R2 ;  /* 0x0000000409027825 */ /* 0x001fcc00078e0202 */
[----:B-1----:R-:W4:Y:S01]  /*00d0*/  LDG.E R2, desc[UR4][R2.64] ;  /* 0x0000000402027981 */ /* 0x002f22000c1e1900 */
[----:B--2---:R-:W-:-:S06]  /*00e0*/  IMAD.WIDE R4, R9, 0x4, R4 ;  /* 0x0000000409047825 */ /* 0x004fcc00078e0204 */
[----:B------:R-:W4:Y:S01]  /*00f0*/  LDG.E R5, desc[UR4][R4.64] ;  /* 0x0000000404057981 */ /* 0x000f22000c1e1900 */
[----:B---3--:R-:W-:-:S04]  /*0100*/  IMAD.WIDE R6, R9, 0x4, R6 ;  /* 0x0000000409067825 */ /* 0x008fc800078e0206 */
[----:B----4-:R-:W-:-:S05]  /*0110*/  FADD R9, R2, R5 ;  /* 0x0000000502097221 */ /* 0x010fca0000000000 */
[----:B------:R-:W-:Y:S01]  /*0120*/  STG.E desc[UR4][R6.64], R9 ;  /* 0x0000000906007986 */ /* 0x000fe2000c101904 */
[----:B------:R-:W-:Y:S05]  /*0130*/  EXIT ;  /* 0x000000000000794d */ /* 0x000fea0003800000 */
.L_x_1:
        /* <DEDUP_REMOVED lines=12> */
.L_x_4:


//--------------------- .text._Z15multiply_kernelPKfS0_Pfi --------------------------
	.section	.text._Z15multiply_kernelPKfS0_Pfi,"ax",@progbits
	.align	128
        .global         _Z15multiply_kernelPKfS0_Pfi
        .type           _Z15multiply_kernelPKfS0_Pfi,@function
        .size           _Z15multiply_kernelPKfS0_Pfi,(.L_x_5 - _Z15multiply_kernelPKfS0_Pfi)
        .other          _Z15multiply_kernelPKfS0_Pfi,@"STO_CUDA_ENTRY STV_DEFAULT"
_Z15multiply_kernelPKfS0_Pfi:
.text._Z15multiply_kernelPKfS0_Pfi:
        /* <DEDUP_REMOVED lines=17> */
[----:B----4-:R-:W-:-:S05]  /*0110*/  FMUL R9, R2, R5 ;  /* 0x0000000502097220 */ /* 0x010fca0000400000 */
[----:B------:R-:W-:Y:S01]  /*0120*/  STG.E desc[UR4][R6.64], R9 ;  /* 0x0000000906007986 */ /* 0x000fe2000c101904 */
[----:B------:R-:W-:Y:S05]  /*0130*/  EXIT ;  /* 0x000000000000794d */ /* 0x000fea0003800000 */
.L_x_2:
        /* <DEDUP_REMOVED lines=12> */
.L_x_5:


//--------------------- .nv.shared.reserved.0     --------------------------
	.section	.nv.shared.reserved.0,"aw",@nobits
	.weak		__nv_reservedSMEM_offset_0_alias
	.size		__nv_reservedSMEM_offset_0_alias, 0, 64
	.other		__nv_reservedSMEM_offset_0_alias,@"STO_CUDA_RESERVED_SHARED STV_DEFAULT"
__nv_reservedSMEM_offset_0_alias:
	.zero		0
	.zero		64


//--------------------- .nv.constant0._Z16fma_fused_kernelPKfS0_S0_Pfi --------------------------
	.section	.nv.constant0._Z16fma_fused_kernelPKfS0_S0_Pfi,"a",@progbits
	.sectionflags	@""
	.align	4
.nv.constant0._Z16fma_fused_kernelPKfS0_S0_Pfi:
	.zero		932


//--------------------- .nv.constant0._Z10add_kernelPKfS0_Pfi --------------------------
	.section	.nv.constant0._Z10add_kernelPKfS0_Pfi,"a",@progbits
	.sectionflags	@""
	.align	4
.nv.constant0._Z10add_kernelPKfS0_Pfi:
	.zero		924


//--------------------- .nv.constant0._Z15multiply_kernelPKfS0_Pfi --------------------------
	.section	.nv.constant0._Z15multiply_kernelPKfS0_Pfi,"a",@progbits
	.sectionflags	@""
	.align	4
.nv.constant0._Z15multiply_kernelPKfS0_Pfi:
	.zero		924


//--------------------- SYMBOLS --------------------------

	.type		.nv.reservedSmem.offset0,@object
	.size		.nv.reservedSmem.offset0,0x4
